	.headerflags	@"EF_CUDA_TEXMODE_UNIFIED EF_CUDA_64BIT_ADDRESS EF_CUDA_ACCELERATORS EF_CUDA_SM90 EF_CUDA_VIRTUAL_SM(EF_CUDA_SM90)"
	.elftype	@"ET_EXEC"


//--------------------- .nv.info                  --------------------------
	.section	.nv.info,"",@"SHT_CUDA_INFO"
	.align	4


	//----- nvinfo : EIATTR_REGCOUNT
	.align		4
        /*0000*/ 	.byte	0x04, 0x2f
        /*0002*/ 	.short	(.L_1 - .L_0)
	.align		4
.L_0:
        /*0004*/ 	.word	index@(triton_poi_fused_mul_silu_7)
        /*0008*/ 	.word	0x0000000e


	//----- nvinfo : EIATTR_MIN_STACK_SIZE
	.align		4
.L_1:
        /*000c*/ 	.byte	0x04, 0x12
        /*000e*/ 	.short	(.L_3 - .L_2)
	.align		4
.L_2:
        /*0010*/ 	.word	index@(triton_poi_fused_mul_silu_7)
        /*0014*/ 	.word	0x00000000


	//----- nvinfo : EIATTR_FRAME_SIZE
	.align		4
.L_3:
        /*0018*/ 	.byte	0x04, 0x11
        /*001a*/ 	.short	(.L_5 - .L_4)
	.align		4
.L_4:
        /*001c*/ 	.word	index@(triton_poi_fused_mul_silu_7)
        /*0020*/ 	.word	0x00000000


	//----- nvinfo : EIATTR_MIN_STACK_SIZE
	.align		4
.L_5:
        /*0024*/ 	.byte	0x04, 0x12
        /*0026*/ 	.short	(.L_7 - .L_6)
	.align		4
.L_6:
        /*0028*/ 	.word	index@(triton_poi_fused_mul_silu_7)
        /*002c*/ 	.word	0x00000000
.L_7:


//--------------------- .nv.info.triton_poi_fused_mul_silu_7 --------------------------
	.section	.nv.info.triton_poi_fused_mul_silu_7,"",@"SHT_CUDA_INFO"
	.sectionflags	@""
	.align	4


	//----- nvinfo : EIATTR_CUDA_API_VERSION
	.align		4
        /*0000*/ 	.byte	0x04, 0x37
        /*0002*/ 	.short	(.L_9 - .L_8)
.L_8:
        /*0004*/ 	.word	0x0000007c


	//----- nvinfo : EIATTR_KPARAM_INFO
	.align		4
.L_9:
        /*0008*/ 	.byte	0x04, 0x17
        /*000a*/ 	.short	(.L_11 - .L_10)
.L_10:
        /*000c*/ 	.word	0x00000000
        /*0010*/ 	.short	0x0003
        /*0012*/ 	.short	0x0018
        /*0014*/ 	.byte	0x00, 0xf0, 0x11, 0x00


	//----- nvinfo : EIATTR_KPARAM_INFO
	.align		4
.L_11:
        /*0018*/ 	.byte	0x04, 0x17
        /*001a*/ 	.short	(.L_13 - .L_12)
.L_12:
        /*001c*/ 	.word	0x00000000
        /*0020*/ 	.short	0x0002
        /*0022*/ 	.short	0x0010
        /*0024*/ 	.byte	0x00, 0xf4, 0x21, 0x00


	//----- nvinfo : EIATTR_KPARAM_INFO
	.align		4
.L_13:
        /*0028*/ 	.byte	0x04, 0x17
        /*002a*/ 	.short	(.L_15 - .L_14)
.L_14:
        /*002c*/ 	.word	0x00000000
        /*0030*/ 	.short	0x0001
        /*0032*/ 	.short	0x0008
        /*0034*/ 	.byte	0x00, 0xf4, 0x21, 0x00


	//----- nvinfo : EIATTR_KPARAM_INFO
	.align		4
.L_15:
        /*0038*/ 	.byte	0x04, 0x17
        /*003a*/ 	.short	(.L_17 - .L_16)
.L_16:
        /*003c*/ 	.word	0x00000000
        /*0040*/ 	.short	0x0000
        /*0042*/ 	.short	0x0000
        /*0044*/ 	.byte	0x00, 0xf4, 0x21, 0x00


	//----- nvinfo : EIATTR_SPARSE_MMA_MASK
	.align		4
.L_17:
        /*0048*/ 	.byte	0x03, 0x50
        /*004a*/ 	.short	0x0000


	//----- nvinfo : EIATTR_MAXREG_COUNT
	.align		4
        /*004c*/ 	.byte	0x03, 0x1b
        /*004e*/ 	.short	0x00ff


	//----- nvinfo : EIATTR_EXIT_INSTR_OFFSETS
	.align		4
        /*0050*/ 	.byte	0x04, 0x1c
        /*0052*/ 	.short	(.L_19 - .L_18)


	//   ....[0]....
.L_18:
        /*0054*/ 	.word	0x000002f0


	//   ....[1]....
        /*0058*/ 	.word	0x00000310


	//----- nvinfo : EIATTR_REQNTID
	.align		4
.L_19:
        /*005c*/ 	.byte	0x04, 0x10
        /*005e*/ 	.short	(.L_21 - .L_20)
.L_20:
        /*0060*/ 	.word	0x00000080
        /*0064*/ 	.word	0x00000001
        /*0068*/ 	.word	0x00000001


	//----- nvinfo : EIATTR_CBANK_PARAM_SIZE
	.align		4
.L_21:
        /*006c*/ 	.byte	0x03, 0x19
        /*006e*/ 	.short	0x001c


	//----- nvinfo : EIATTR_PARAM_CBANK
	.align		4
        /*0070*/ 	.byte	0x04, 0x0a
        /*0072*/ 	.short	(.L_23 - .L_22)
	.align		4
.L_22:
        /*0074*/ 	.word	index@(.nv.constant0.triton_poi_fused_mul_silu_7)
        /*0078*/ 	.short	0x0210
        /*007a*/ 	.short	0x001c


	//----- nvinfo : EIATTR_SW_WAR
	.align		4
.L_23:
        /*007c*/ 	.byte	0x04, 0x36
        /*007e*/ 	.short	(.L_25 - .L_24)
.L_24:
        /*0080*/ 	.word	0x00000008
.L_25:


//--------------------- .nv.callgraph             --------------------------
	.section	.nv.callgraph,"",@"SHT_CUDA_CALLGRAPH"
	.align	4
	.sectionentsize	8
	.align		4
        /*0000*/ 	.word	0x00000000
	.align		4
        /*0004*/ 	.word	0xffffffff
	.align		4
        /*0008*/ 	.word	0x00000000
	.align		4
        /*000c*/ 	.word	0xfffffffe
	.align		4
        /*0010*/ 	.word	0x00000000
	.align		4
        /*0014*/ 	.word	0xfffffffd
	.align		4
        /*0018*/ 	.word	0x00000000
	.align		4
        /*001c*/ 	.word	0xfffffffc


//--------------------- .text.triton_poi_fused_mul_silu_7 --------------------------
	.section	.text.triton_poi_fused_mul_silu_7,"ax",@progbits
	.align	128
        .global         triton_poi_fused_mul_silu_7
        .type           triton_poi_fused_mul_silu_7,@function
        .size           triton_poi_fused_mul_silu_7,(.L_x_1 - triton_poi_fused_mul_silu_7)
        .other          triton_poi_fused_mul_silu_7,@"STO_CUDA_ENTRY STV_DEFAULT"
triton_poi_fused_mul_silu_7:
.text.triton_poi_fused_mul_silu_7:
[----:B------:R-:W0:Y:S02]  /*0000*/  LDC R1, c[0x0][0x28] ;  /* 0x00000a00ff017b82 */ /* 0x000e240000000800 */
[----:B------:R-:W1:Y:S01]  /*0010*/  S2R R0, SR_TID.X ;  /* 0x0000000000007919 */ /* 0x000e620000002100 */
[----:B------:R-:W2:Y:S01]  /*0020*/  LDC.64 R6, c[0x0][0x210] ;  /* 0x00008400ff067b82 */ /* 0x000ea20000000a00 */
[----:B------:R-:W-:Y:S01]  /*0030*/  ULDC.64 UR4, c[0x0][0x208] ;  /* 0x0000820000047ab9 */ /* 0x000fe20000000a00 */
[----:B------:R-:W3:Y:S06]  /*0040*/  S2R R3, SR_CTAID.X ;  /* 0x0000000000037919 */ /* 0x000eec0000002500 */
[----:B------:R-:W4:Y:S01]  /*0050*/  LDC.64 R8, c[0x0][0x218] ;  /* 0x00008600ff087b82 */ /* 0x000f220000000a00 */
[----:B-1----:R-:W-:-:S04]  /*0060*/  SHF.L.U32 R0, R0, 0x1, RZ ;  /* 0x0000000100007819 */ /* 0x002fc800000006ff */
[----:B------:R-:W-:-:S04]  /*0070*/  LOP3.LUT R0, R0, 0xfe, RZ, 0xc0, !PT ;  /* 0x000000fe00007812 */ /* 0x000fc800078ec0ff */
[----:B---3--:R-:W-:Y:S02]  /*0080*/  LEA R0, R3, R0, 0x8 ;  /* 0x0000000003007211 */ /* 0x008fe400078e40ff */
[----:B------:R-:W-:Y:S02]  /*0090*/  CS2R R2, SRZ ;  /* 0x0000000000027805 */ /* 0x000fe4000001ff00 */
[C---:B------:R-:W-:Y:S01]  /*00a0*/  ISETP.GE.AND P0, PT, R0.reuse, 0xc0, PT ;  /* 0x000000c00000780c */ /* 0x040fe20003f06270 */
[----:B--2---:R-:W-:-:S12]  /*00b0*/  IMAD.WIDE R6, R0, 0x4, R6 ;  /* 0x0000000400067825 */ /* 0x004fd800078e0206 */
[----:B------:R-:W2:Y:S01]  /*00c0*/  @!P0 LDG.E.64 R2, desc[UR4][R6.64] ;  /* 0x0000000406028981 */ /* 0x000ea2000c1e1b00 */
[----:B------:R-:W-:Y:S01]  /*00d0*/  CS2R R4, SRZ ;  /* 0x0000000000047805 */ /* 0x000fe2000001ff00 */
[----:B----4-:R-:W-:-:S05]  /*00e0*/  IMAD.WIDE R8, R0, 0x4, R8 ;  /* 0x0000000400087825 */ /* 0x010fca00078e0208 */
[----:B------:R1:W3:Y:S01]  /*00f0*/  @!P0 LDG.E.64 R4, desc[UR4][R8.64] ;  /* 0x0000000408048981 */ /* 0x0002e2000c1e1b00 */
[----:B--2---:R-:W-:Y:S01]  /*0100*/  FADD R10, RZ, -R2 ;  /* 0x80000002ff0a7221 */ /* 0x004fe20000000000 */
[----:B------:R-:W-:-:S03]  /*0110*/  FADD R11, RZ, -R3 ;  /* 0x80000003ff0b7221 */ /* 0x000fc60000000000 */
[----:B------:R-:W-:Y:S01]  /*0120*/  FMUL R10, R10, 1.4426950216293334961 ;  /* 0x3fb8aa3b0a0a7820 */ /* 0x000fe20000400000 */
[----:B------:R-:W-:-:S04]  /*0130*/  FMUL R11, R11, 1.4426950216293334961 ;  /* 0x3fb8aa3b0b0b7820 */ /* 0x000fc80000400000 */
[----:B------:R-:W-:Y:S02]  /*0140*/  FSETP.GEU.AND P1, PT, R10, -126, PT ;  /* 0xc2fc00000a00780b */ /* 0x000fe40003f2e000 */
[----:B------:R-:W-:-:S11]  /*0150*/  FSETP.GEU.AND P2, PT, R11, -126, PT ;  /* 0xc2fc00000b00780b */ /* 0x000fd60003f4e000 */
[----:B------:R-:W-:Y:S02]  /*0160*/  @!P1 FMUL R10, R10, 0.5 ;  /* 0x3f0000000a0a9820 */ /* 0x000fe40000400000 */
[----:B------:R-:W-:Y:S02]  /*0170*/  @!P2 FMUL R11, R11, 0.5 ;  /* 0x3f0000000b0ba820 */ /* 0x000fe40000400000 */
[----:B------:R2:W4:Y:S08]  /*0180*/  MUFU.EX2 R6, R10 ;  /* 0x0000000a00067308 */ /* 0x0005300000000800 */
[----:B------:R-:W5:Y:S01]  /*0190*/  MUFU.EX2 R7, R11 ;  /* 0x0000000b00077308 */ /* 0x000f620000000800 */
[----:B--2---:R-:W-:Y:S01]  /*01a0*/  HFMA2.MMA R10, -RZ, RZ, 1.625, 0 ;  /* 0x3e800000ff0a7435 */ /* 0x004fe200000001ff */
[----:B----4-:R-:W-:-:S04]  /*01b0*/  @!P1 FMUL R6, R6, R6 ;  /* 0x0000000606069220 */ /* 0x010fc80000400000 */
[----:B-1----:R-:W-:Y:S01]  /*01c0*/  FADD R8, R6, 1 ;  /* 0x3f80000006087421 */ /* 0x002fe20000000000 */
[----:B-----5:R-:W-:-:S04]  /*01d0*/  @!P2 FMUL R7, R7, R7 ;  /* 0x000000070707a220 */ /* 0x020fc80000400000 */
[----:B------:R-:W-:Y:S01]  /*01e0*/  FSETP.GT.AND P1, PT, R8, 8.50705917302346158658e+37, PT ;  /* 0x7e8000000800780b */ /* 0x000fe20003f24000 */
[----:B------:R-:W-:-:S03]  /*01f0*/  FADD R9, R7, 1 ;  /* 0x3f80000007097421 */ /* 0x000fc60000000000 */
[----:B------:R-:W-:Y:S01]  /*0200*/  FSEL R11, R10, 1, P1 ;  /* 0x3f8000000a0b7808 */ /* 0x000fe20000800000 */
[----:B------:R-:W1:Y:S01]  /*0210*/  LDC.64 R6, c[0x0][0x220] ;  /* 0x00008800ff067b82 */ /* 0x000e620000000a00 */
[----:B------:R-:W-:-:S04]  /*0220*/  FSETP.GT.AND P2, PT, R9, 8.50705917302346158658e+37, PT ;  /* 0x7e8000000900780b */ /* 0x000fc80003f44000 */
[----:B------:R-:W-:-:S03]  /*0230*/  FSEL R10, R10, 1, P2 ;  /* 0x3f8000000a0a7808 */ /* 0x000fc60001000000 */
[----:B------:R-:W-:-:S06]  /*0240*/  @P1 FMUL R8, R8, 0.25 ;  /* 0x3e80000008081820 */ /* 0x000fcc0000400000 */
[----:B------:R-:W2:Y:S01]  /*0250*/  MUFU.RCP R8, R8 ;  /* 0x0000000800087308 */ /* 0x000ea20000001000 */
[----:B------:R-:W-:-:S07]  /*0260*/  @P2 FMUL R9, R9, 0.25 ;  /* 0x3e80000009092820 */ /* 0x000fce0000400000 */
[----:B------:R-:W4:Y:S01]  /*0270*/  MUFU.RCP R9, R9 ;  /* 0x0000000900097308 */ /* 0x000f220000001000 */
[----:B--2---:R-:W-:-:S04]  /*0280*/  FMUL R11, R8, R11 ;  /* 0x0000000b080b7220 */ /* 0x004fc80000400000 */
[----:B------:R-:W-:Y:S01]  /*0290*/  FMUL R11, R11, R2 ;  /* 0x000000020b0b7220 */ /* 0x000fe20000400000 */
[----:B----4-:R-:W-:-:S03]  /*02a0*/  FMUL R10, R9, R10 ;  /* 0x0000000a090a7220 */ /* 0x010fc60000400000 */
[----:B---3--:R-:W-:Y:S01]  /*02b0*/  FMUL R4, R11, R4 ;  /* 0x000000040b047220 */ /* 0x008fe20000400000 */
[----:B------:R-:W-:Y:S01]  /*02c0*/  FMUL R10, R10, R3 ;  /* 0x000000030a0a7220 */ /* 0x000fe20000400000 */
[----:B-1----:R-:W-:-:S04]  /*02d0*/  IMAD.WIDE R2, R0, 0x4, R6 ;  /* 0x0000000400027825 */ /* 0x002fc800078e0206 */
[----:B------:R-:W-:Y:S01]  /*02e0*/  FMUL R5, R10, R5 ;  /* 0x000000050a057220 */ /* 0x000fe20000400000 */
[----:B------:R-:W-:Y:S06]  /*02f0*/  @P0 EXIT ;  /* 0x000000000000094d */ /* 0x000fec0003800000 */
[----:B------:R-:W-:Y:S01]  /*0300*/  STG.E.64 desc[UR4][R2.64], R4 ;  /* 0x0000000402007986 */ /* 0x000fe2000c101b04 */
[----:B------:R-:W-:Y:S05]  /*0310*/  EXIT ;  /* 0x000000000000794d */ /* 0x000fea0003800000 */
.L_x_0:
[----:B------:R-:W-:-:S00]  /*0320*/  BRA `(.L_x_0) ;  /* 0xfffffffc00fc7947 */ /* 0x000fc0000383ffff */
[----:B------:R-:W-:-:S00]  /*0330*/  NOP ;  /* 0x0000000000007918 */ /* 0x000fc00000000000 */
        /* <DEDUP_REMOVED lines=12> */
.L_x_1:


//--------------------- .nv.constant0.triton_poi_fused_mul_silu_7 --------------------------
	.section	.nv.constant0.triton_poi_fused_mul_silu_7,"a",@progbits
	.sectionflags	@""
	.align	4
.nv.constant0.triton_poi_fused_mul_silu_7:
	.zero		556
